	.headerflags	@"EF_CUDA_TEXMODE_UNIFIED EF_CUDA_64BIT_ADDRESS EF_CUDA_ACCELERATORS EF_CUDA_SM90 EF_CUDA_VIRTUAL_SM(EF_CUDA_SM90)"
	.elftype	@"ET_EXEC"


//--------------------- .nv.info                  --------------------------
	.section	.nv.info,"",@"SHT_CUDA_INFO"
	.align	4


	//----- nvinfo : EIATTR_REGCOUNT
	.align		4
        /*0000*/ 	.byte	0x04, 0x2f
        /*0002*/ 	.short	(.L_1 - .L_0)
	.align		4
.L_0:
        /*0004*/ 	.word	index@(triton_poi_fused_add_reflection_pad2d_8)
        /*0008*/ 	.word	0x0000001d


	//----- nvinfo : EIATTR_MIN_STACK_SIZE
	.align		4
.L_1:
        /*000c*/ 	.byte	0x04, 0x12
        /*000e*/ 	.short	(.L_3 - .L_2)
	.align		4
.L_2:
        /*0010*/ 	.word	index@(triton_poi_fused_add_reflection_pad2d_8)
        /*0014*/ 	.word	0x00000000


	//----- nvinfo : EIATTR_FRAME_SIZE
	.align		4
.L_3:
        /*0018*/ 	.byte	0x04, 0x11
        /*001a*/ 	.short	(.L_5 - .L_4)
	.align		4
.L_4:
        /*001c*/ 	.word	index@(triton_poi_fused_add_reflection_pad2d_8)
        /*0020*/ 	.word	0x00000000


	//----- nvinfo : EIATTR_MIN_STACK_SIZE
	.align		4
.L_5:
        /*0024*/ 	.byte	0x04, 0x12
        /*0026*/ 	.short	(.L_7 - .L_6)
	.align		4
.L_6:
        /*0028*/ 	.word	index@(triton_poi_fused_add_reflection_pad2d_8)
        /*002c*/ 	.word	0x00000000
.L_7:


//--------------------- .nv.info.triton_poi_fused_add_reflection_pad2d_8 --------------------------
	.section	.nv.info.triton_poi_fused_add_reflection_pad2d_8,"",@"SHT_CUDA_INFO"
	.sectionflags	@""
	.align	4


	//----- nvinfo : EIATTR_CUDA_API_VERSION
	.align		4
        /*0000*/ 	.byte	0x04, 0x37
        /*0002*/ 	.short	(.L_9 - .L_8)
.L_8:
        /*0004*/ 	.word	0x0000007c


	//----- nvinfo : EIATTR_KPARAM_INFO
	.align		4
.L_9:
        /*0008*/ 	.byte	0x04, 0x17
        /*000a*/ 	.short	(.L_11 - .L_10)
.L_10:
        /*000c*/ 	.word	0x00000000
        /*0010*/ 	.short	0x0005
        /*0012*/ 	.short	0x0028
        /*0014*/ 	.byte	0x00, 0xf0, 0x11, 0x00


	//----- nvinfo : EIATTR_KPARAM_INFO
	.align		4
.L_11:
        /*0018*/ 	.byte	0x04, 0x17
        /*001a*/ 	.short	(.L_13 - .L_12)
.L_12:
        /*001c*/ 	.word	0x00000000
        /*0020*/ 	.short	0x0004
        /*0022*/ 	.short	0x0020
        /*0024*/ 	.byte	0x00, 0xf4, 0x21, 0x00


	//----- nvinfo : EIATTR_KPARAM_INFO
	.align		4
.L_13:
        /*0028*/ 	.byte	0x04, 0x17
        /*002a*/ 	.short	(.L_15 - .L_14)
.L_14:
        /*002c*/ 	.word	0x00000000
        /*0030*/ 	.short	0x0003
        /*0032*/ 	.short	0x0018
        /*0034*/ 	.byte	0x00, 0xf4, 0x21, 0x00


	//----- nvinfo : EIATTR_KPARAM_INFO
	.align		4
.L_15:
        /*0038*/ 	.byte	0x04, 0x17
        /*003a*/ 	.short	(.L_17 - .L_16)
.L_16:
        /*003c*/ 	.word	0x00000000
        /*0040*/ 	.short	0x0002
        /*0042*/ 	.short	0x0010
        /*0044*/ 	.byte	0x00, 0xf4, 0x21, 0x00


	//----- nvinfo : EIATTR_KPARAM_INFO
	.align		4
.L_17:
        /*0048*/ 	.byte	0x04, 0x17
        /*004a*/ 	.short	(.L_19 - .L_18)
.L_18:
        /*004c*/ 	.word	0x00000000
        /*0050*/ 	.short	0x0001
        /*0052*/ 	.short	0x0008
        /*0054*/ 	.byte	0x00, 0xf4, 0x21, 0x00


	//----- nvinfo : EIATTR_KPARAM_INFO
	.align		4
.L_19:
        /*0058*/ 	.byte	0x04, 0x17
        /*005a*/ 	.short	(.L_21 - .L_20)
.L_20:
        /*005c*/ 	.word	0x00000000
        /*0060*/ 	.short	0x0000
        /*0062*/ 	.short	0x0000
        /*0064*/ 	.byte	0x00, 0xf4, 0x21, 0x00


	//----- nvinfo : EIATTR_SPARSE_MMA_MASK
	.align		4
.L_21:
        /*0068*/ 	.byte	0x03, 0x50
        /*006a*/ 	.short	0x0000


	//----- nvinfo : EIATTR_MAXREG_COUNT
	.align		4
        /*006c*/ 	.byte	0x03, 0x1b
        /*006e*/ 	.short	0x00ff


	//----- nvinfo : EIATTR_EXIT_INSTR_OFFSETS
	.align		4
        /*0070*/ 	.byte	0x04, 0x1c
        /*0072*/ 	.short	(.L_23 - .L_22)


	//   ....[0]....
.L_22:
        /*0074*/ 	.word	0x000004e0


	//   ....[1]....
        /*0078*/ 	.word	0x00000500


	//----- nvinfo : EIATTR_REQNTID
	.align		4
.L_23:
        /*007c*/ 	.byte	0x04, 0x10
        /*007e*/ 	.short	(.L_25 - .L_24)
.L_24:
        /*0080*/ 	.word	0x00000080
        /*0084*/ 	.word	0x00000001
        /*0088*/ 	.word	0x00000001


	//----- nvinfo : EIATTR_CBANK_PARAM_SIZE
	.align		4
.L_25:
        /*008c*/ 	.byte	0x03, 0x19
        /*008e*/ 	.short	0x002c


	//----- nvinfo : EIATTR_PARAM_CBANK
	.align		4
        /*0090*/ 	.byte	0x04, 0x0a
        /*0092*/ 	.short	(.L_27 - .L_26)
	.align		4
.L_26:
        /*0094*/ 	.word	index@(.nv.constant0.triton_poi_fused_add_reflection_pad2d_8)
        /*0098*/ 	.short	0x0210
        /*009a*/ 	.short	0x002c


	//----- nvinfo : EIATTR_SW_WAR
	.align		4
.L_27:
        /*009c*/ 	.byte	0x04, 0x36
        /*009e*/ 	.short	(.L_29 - .L_28)
.L_28:
        /*00a0*/ 	.word	0x00000008
.L_29:


//--------------------- .nv.callgraph             --------------------------
	.section	.nv.callgraph,"",@"SHT_CUDA_CALLGRAPH"
	.align	4
	.sectionentsize	8
	.align		4
        /*0000*/ 	.word	0x00000000
	.align		4
        /*0004*/ 	.word	0xffffffff
	.align		4
        /*0008*/ 	.word	0x00000000
	.align		4
        /*000c*/ 	.word	0xfffffffe
	.align		4
        /*0010*/ 	.word	0x00000000
	.align		4
        /*0014*/ 	.word	0xfffffffd
	.align		4
        /*0018*/ 	.word	0x00000000
	.align		4
        /*001c*/ 	.word	0xfffffffc


//--------------------- .text.triton_poi_fused_add_reflection_pad2d_8 --------------------------
	.section	.text.triton_poi_fused_add_reflection_pad2d_8,"ax",@progbits
	.align	128
        .global         triton_poi_fused_add_reflection_pad2d_8
        .type           triton_poi_fused_add_reflection_pad2d_8,@function
        .size           triton_poi_fused_add_reflection_pad2d_8,(.L_x_1 - triton_poi_fused_add_reflection_pad2d_8)
        .other          triton_poi_fused_add_reflection_pad2d_8,@"STO_CUDA_ENTRY STV_DEFAULT"
triton_poi_fused_add_reflection_pad2d_8:
.text.triton_poi_fused_add_reflection_pad2d_8:
[----:B------:R-:W0:Y:S02]  /*0000*/  LDC R1, c[0x0][0x28] ;  /* 0x00000a00ff017b82 */ /* 0x000e240000000800 */
[----:B------:R-:W1:Y:S01]  /*0010*/  S2R R0, SR_TID.X ;  /* 0x0000000000007919 */ /* 0x000e620000002100 */
[----:B------:R-:W2:Y:S01]  /*0020*/  LDC.64 R12, c[0x0][0x220] ;  /* 0x00008800ff0c7b82 */ /* 0x000ea20000000a00 */
[----:B------:R-:W-:Y:S01]  /*0030*/  ULDC.64 UR4, c[0x0][0x208] ;  /* 0x0000820000047ab9 */ /* 0x000fe20000000a00 */
[----:B------:R-:W3:Y:S06]  /*0040*/  S2R R3, SR_CTAID.X ;  /* 0x0000000000037919 */ /* 0x000eec0000002500 */
[----:B------:R-:W4:Y:S01]  /*0050*/  LDC.64 R14, c[0x0][0x218] ;  /* 0x00008600ff0e7b82 */ /* 0x000f220000000a00 */
[----:B-1----:R-:W-:-:S04]  /*0060*/  SHF.L.U32 R0, R0, 0x1, RZ ;  /* 0x0000000100007819 */ /* 0x002fc800000006ff */
[----:B------:R-:W-:-:S05]  /*0070*/  LOP3.LUT R0, R0, 0xfe, RZ, 0xc0, !PT ;  /* 0x000000fe00007812 */ /* 0x000fca00078ec0ff */
[----:B---3--:R-:W-:-:S04]  /*0080*/  IMAD R0, R3, 0x100, R0 ;  /* 0x0000010003007824 */ /* 0x008fc800078e0200 */
[C---:B------:R-:W-:Y:S01]  /*0090*/  IMAD.HI R2, R0.reuse, 0x2aaaaaab, RZ ;  /* 0x2aaaaaab00027827 */ /* 0x040fe200078e02ff */
[----:B------:R-:W-:-:S04]  /*00a0*/  ISETP.GE.AND P0, PT, R0, 0x2400, PT ;  /* 0x000024000000780c */ /* 0x000fc80003f06270 */
[----:B------:R-:W-:Y:S02]  /*00b0*/  LEA.HI R4, R2, R2, RZ, 0x1 ;  /* 0x0000000202047211 */ /* 0x000fe400078f08ff */
[----:B------:R-:W-:-:S03]  /*00c0*/  IADD3 R2, R0, 0x1, RZ ;  /* 0x0000000100027810 */ /* 0x000fc60007ffe0ff */
[----:B------:R-:W-:-:S04]  /*00d0*/  IMAD.HI R5, R4, 0x2aaaaaab, RZ ;  /* 0x2aaaaaab04057827 */ /* 0x000fc800078e02ff */
[----:B------:R-:W-:Y:S01]  /*00e0*/  IMAD.HI R3, R2, 0x2aaaaaab, RZ ;  /* 0x2aaaaaab02037827 */ /* 0x000fe200078e02ff */
[----:B------:R-:W-:-:S03]  /*00f0*/  LEA.HI R6, R5, R5, RZ, 0x1 ;  /* 0x0000000505067211 */ /* 0x000fc600078f08ff */
[----:B------:R-:W-:Y:S01]  /*0100*/  IMAD R7, R4, 0x6, RZ ;  /* 0x0000000604077824 */ /* 0x000fe200078e02ff */
[----:B------:R-:W-:Y:S01]  /*0110*/  LEA.HI R3, R3, R3, RZ, 0x1 ;  /* 0x0000000303037211 */ /* 0x000fe200078f08ff */
[----:B------:R-:W-:-:S03]  /*0120*/  IMAD.HI R5, R0, 0x38e38e39, RZ ;  /* 0x38e38e3900057827 */ /* 0x000fc600078e02ff */
[----:B------:R-:W-:Y:S01]  /*0130*/  LOP3.LUT R9, RZ, R7, RZ, 0x33, !PT ;  /* 0x00000007ff097212 */ /* 0x000fe200078e33ff */
[----:B------:R-:W-:Y:S01]  /*0140*/  IMAD R7, R6, 0x6, RZ ;  /* 0x0000000606077824 */ /* 0x000fe200078e02ff */
[----:B------:R-:W-:Y:S01]  /*0150*/  SHF.R.U32.HI R6, RZ, 0x1f, R5 ;  /* 0x0000001fff067819 */ /* 0x000fe20000011605 */
[----:B------:R-:W-:Y:S02]  /*0160*/  IMAD R3, R3, 0x6, RZ ;  /* 0x0000000603037824 */ /* 0x000fe400078e02ff */
[----:B------:R-:W-:Y:S01]  /*0170*/  IMAD.IADD R9, R0, 0x1, R9 ;  /* 0x0000000100097824 */ /* 0x000fe200078e0209 */
[----:B------:R-:W-:Y:S02]  /*0180*/  LOP3.LUT R7, RZ, R7, RZ, 0x33, !PT ;  /* 0x00000007ff077212 */ /* 0x000fe400078e33ff */
[----:B------:R-:W-:Y:S02]  /*0190*/  LOP3.LUT R3, RZ, R3, RZ, 0x33, !PT ;  /* 0x00000003ff037212 */ /* 0x000fe400078e33ff */
[----:B------:R-:W-:-:S02]  /*01a0*/  IADD3 R4, R4, R7, RZ ;  /* 0x0000000704047210 */ /* 0x000fc40007ffe0ff */
[----:B------:R-:W-:Y:S01]  /*01b0*/  IABS R9, R9 ;  /* 0x0000000900097213 */ /* 0x000fe20000000000 */
[----:B------:R-:W-:Y:S01]  /*01c0*/  IMAD.IADD R3, R2, 0x1, R3 ;  /* 0x0000000102037824 */ /* 0x000fe200078e0203 */
[----:B------:R-:W-:Y:S02]  /*01d0*/  IABS R8, R4 ;  /* 0x0000000400087213 */ /* 0x000fe40000000000 */
[----:B------:R-:W-:Y:S02]  /*01e0*/  MOV R2, R9 ;  /* 0x0000000900027202 */ /* 0x000fe40000000f00 */
[----:B------:R-:W-:Y:S01]  /*01f0*/  IABS R4, R3 ;  /* 0x0000000300047213 */ /* 0x000fe20000000000 */
[----:B------:R-:W-:Y:S01]  /*0200*/  IMAD.MOV.U32 R3, RZ, RZ, R8 ;  /* 0x000000ffff037224 */ /* 0x000fe200078e0008 */
[----:B------:R-:W-:Y:S02]  /*0210*/  IADD3 R2, R2, -0x3, RZ ;  /* 0xfffffffd02027810 */ /* 0x000fe40007ffe0ff */
[----:B------:R-:W-:-:S02]  /*0220*/  LEA.HI R5, R5, R6, RZ, 0x1d ;  /* 0x0000000605057211 */ /* 0x000fc400078fe8ff */
[----:B------:R-:W-:Y:S01]  /*0230*/  IABS R8, R2 ;  /* 0x0000000200087213 */ /* 0x000fe20000000000 */
[----:B------:R-:W1:Y:S01]  /*0240*/  LDC.64 R6, c[0x0][0x210] ;  /* 0x00008400ff067b82 */ /* 0x000e620000000a00 */
[----:B------:R-:W-:Y:S02]  /*0250*/  IADD3 R2, R3, -0x3, RZ ;  /* 0xfffffffd03027810 */ /* 0x000fe40007ffe0ff */
[----:B------:R-:W-:Y:S02]  /*0260*/  IADD3 R4, R4, -0x3, RZ ;  /* 0xfffffffd04047810 */ /* 0x000fe40007ffe0ff */
[----:B------:R-:W-:Y:S02]  /*0270*/  IABS R9, R2 ;  /* 0x0000000200097213 */ /* 0x000fe40000000000 */
[----:B------:R-:W-:Y:S01]  /*0280*/  LEA R5, R5, 0xf, 0x4 ;  /* 0x0000000f05057811 */ /* 0x000fe200078e20ff */
[----:B------:R-:W3:Y:S01]  /*0290*/  LDC.64 R2, c[0x0][0x228] ;  /* 0x00008a00ff027b82 */ /* 0x000ee20000000a00 */
[----:B------:R-:W-:-:S02]  /*02a0*/  IABS R10, R4 ;  /* 0x00000004000a7213 */ /* 0x000fc40000000000 */
[----:B------:R-:W-:Y:S01]  /*02b0*/  MOV R4, R9 ;  /* 0x0000000900047202 */ /* 0x000fe20000000f00 */
[C---:B------:R-:W-:Y:S01]  /*02c0*/  IMAD.IADD R19, R5.reuse, 0x1, -R8 ;  /* 0x0000000105137824 */ /* 0x040fe200078e0a08 */
[----:B------:R-:W-:Y:S01]  /*02d0*/  MOV R8, R10 ;  /* 0x0000000a00087202 */ /* 0x000fe20000000f00 */
[----:B------:R-:W-:Y:S01]  /*02e0*/  HFMA2.MMA R26, -RZ, RZ, 0, 0 ;  /* 0x00000000ff1a7435 */ /* 0x000fe200000001ff */
[----:B------:R-:W-:Y:S01]  /*02f0*/  CS2R R10, SRZ ;  /* 0x00000000000a7805 */ /* 0x000fe2000001ff00 */
[----:B------:R-:W-:Y:S02]  /*0300*/  IMAD R19, R4, -0x4, R19 ;  /* 0xfffffffc04137824 */ /* 0x000fe400078e0213 */
[----:B------:R-:W-:Y:S01]  /*0310*/  IMAD.IADD R5, R5, 0x1, -R8 ;  /* 0x0000000105057824 */ /* 0x000fe200078e0a08 */
[----:B------:R-:W-:Y:S01]  /*0320*/  CS2R R16, SRZ ;  /* 0x0000000000107805 */ /* 0x000fe2000001ff00 */
[----:B--2---:R-:W-:-:S04]  /*0330*/  IMAD.WIDE R20, R19, 0x4, R12 ;  /* 0x0000000413147825 */ /* 0x004fc800078e020c */
[----:B------:R-:W-:Y:S01]  /*0340*/  IMAD R23, R4, -0x4, R5 ;  /* 0xfffffffc04177824 */ /* 0x000fe200078e0205 */
[----:B------:R-:W-:Y:S01]  /*0350*/  MOV R24, RZ ;  /* 0x000000ff00187202 */ /* 0x000fe20000000f00 */
[C---:B-1----:R-:W-:Y:S01]  /*0360*/  IMAD.WIDE R4, R19.reuse, 0x4, R6 ;  /* 0x0000000413047825 */ /* 0x042fe200078e0206 */
[----:B------:R1:W2:Y:S03]  /*0370*/  @!P0 LDG.E.EL R10, desc[UR4][R20.64] ;  /* 0x00000004140a8981 */ /* 0x0002a6000c2e1900 */
[C---:B----4-:R-:W-:Y:S01]  /*0380*/  IMAD.WIDE R8, R19.reuse, 0x4, R14 ;  /* 0x0000000413087825 */ /* 0x050fe200078e020e */
[----:B------:R-:W4:Y:S03]  /*0390*/  @!P0 LDG.E.EL R16, desc[UR4][R4.64] ;  /* 0x0000000404108981 */ /* 0x000f26000c2e1900 */
[----:B---3--:R-:W-:Y:S01]  /*03a0*/  IMAD.WIDE R18, R19, 0x4, R2 ;  /* 0x0000000413127825 */ /* 0x008fe200078e0202 */
[----:B-1----:R-:W1:Y:S03]  /*03b0*/  LDC.64 R20, c[0x0][0x230] ;  /* 0x00008c00ff147b82 */ /* 0x002e660000000a00 */
[C---:B------:R-:W-:Y:S01]  /*03c0*/  IMAD.WIDE R12, R23.reuse, 0x4, R12 ;  /* 0x00000004170c7825 */ /* 0x040fe200078e020c */
[----:B------:R-:W2:Y:S03]  /*03d0*/  @!P0 LDG.E.EL R17, desc[UR4][R18.64] ;  /* 0x0000000412118981 */ /* 0x000ea6000c2e1900 */
[C---:B------:R-:W-:Y:S01]  /*03e0*/  IMAD.WIDE R2, R23.reuse, 0x4, R2 ;  /* 0x0000000417027825 */ /* 0x040fe200078e0202 */
[----:B------:R-:W3:Y:S03]  /*03f0*/  @!P0 LDG.E.EL R11, desc[UR4][R12.64] ;  /* 0x000000040c0b8981 */ /* 0x000ee6000c2e1900 */
[C---:B------:R-:W-:Y:S01]  /*0400*/  IMAD.WIDE R6, R23.reuse, 0x4, R6 ;  /* 0x0000000417067825 */ /* 0x040fe200078e0206 */
[----:B------:R1:W3:Y:S03]  /*0410*/  @!P0 LDG.E.EL R26, desc[UR4][R2.64] ;  /* 0x00000004021a8981 */ /* 0x0002e6000c2e1900 */
[----:B------:R-:W-:Y:S01]  /*0420*/  IMAD.WIDE R14, R23, 0x4, R14 ;  /* 0x00000004170e7825 */ /* 0x000fe200078e020e */
[----:B------:R-:W-:-:S04]  /*0430*/  CS2R R22, SRZ ;  /* 0x0000000000167805 */ /* 0x000fc8000001ff00 */
[----:B------:R-:W5:Y:S04]  /*0440*/  @!P0 LDG.E.EL R24, desc[UR4][R14.64] ;  /* 0x000000040e188981 */ /* 0x000f68000c2e1900 */
[----:B------:R-:W4:Y:S04]  /*0450*/  @!P0 LDG.E.EL R23, desc[UR4][R8.64] ;  /* 0x0000000408178981 */ /* 0x000f28000c2e1900 */
[----:B------:R-:W4:Y:S01]  /*0460*/  @!P0 LDG.E.EL R22, desc[UR4][R6.64] ;  /* 0x0000000406168981 */ /* 0x000f22000c2e1900 */
[----:B-1----:R-:W-:-:S04]  /*0470*/  IMAD.WIDE R2, R0, 0x4, R20 ;  /* 0x0000000400027825 */ /* 0x002fc800078e0214 */
[----:B--2---:R-:W-:Y:S01]  /*0480*/  FADD R10, R17, R10 ;  /* 0x0000000a110a7221 */ /* 0x004fe20000000000 */
[----:B---3--:R-:W-:-:S04]  /*0490*/  FADD R11, R26, R11 ;  /* 0x0000000b1a0b7221 */ /* 0x008fc80000000000 */
[----:B-----5:R-:W-:Y:S01]  /*04a0*/  FADD R11, R11, R24 ;  /* 0x000000180b0b7221 */ /* 0x020fe20000000000 */
[----:B----4-:R-:W-:-:S04]  /*04b0*/  FADD R23, R10, R23 ;  /* 0x000000170a177221 */ /* 0x010fc80000000000 */
[----:B------:R-:W-:Y:S01]  /*04c0*/  FADD R10, R23, R16 ;  /* 0x00000010170a7221 */ /* 0x000fe20000000000 */
[----:B------:R-:W-:Y:S01]  /*04d0*/  FADD R11, R11, R22 ;  /* 0x000000160b0b7221 */ /* 0x000fe20000000000 */
[----:B------:R-:W-:Y:S06]  /*04e0*/  @P0 EXIT ;  /* 0x000000000000094d */ /* 0x000fec0003800000 */
[----:B------:R-:W-:Y:S01]  /*04f0*/  STG.E.64 desc[UR4][R2.64], R10 ;  /* 0x0000000a02007986 */ /* 0x000fe2000c101b04 */
[----:B------:R-:W-:Y:S05]  /*0500*/  EXIT ;  /* 0x000000000000794d */ /* 0x000fea0003800000 */
.L_x_0:
[----:B------:R-:W-:-:S00]  /*0510*/  BRA `(.L_x_0) ;  /* 0xfffffffc00fc7947 */ /* 0x000fc0000383ffff */
[----:B------:R-:W-:-:S00]  /*0520*/  NOP ;  /* 0x0000000000007918 */ /* 0x000fc00000000000 */
        /* <DEDUP_REMOVED lines=13> */
.L_x_1:


//--------------------- .nv.constant0.triton_poi_fused_add_reflection_pad2d_8 --------------------------
	.section	.nv.constant0.triton_poi_fused_add_reflection_pad2d_8,"a",@progbits
	.sectionflags	@""
	.align	4
.nv.constant0.triton_poi_fused_add_reflection_pad2d_8:
	.zero		572
